	.headerflags	@"EF_CUDA_TEXMODE_UNIFIED EF_CUDA_64BIT_ADDRESS EF_CUDA_ACCELERATORS EF_CUDA_SM90 EF_CUDA_VIRTUAL_SM(EF_CUDA_SM90)"
	.elftype	@"ET_EXEC"


//--------------------- .nv.info                  --------------------------
	.section	.nv.info,"",@"SHT_CUDA_INFO"
	.align	4


	//----- nvinfo : EIATTR_REGCOUNT
	.align		4
        /*0000*/ 	.byte	0x04, 0x2f
        /*0002*/ 	.short	(.L_1 - .L_0)
	.align		4
.L_0:
        /*0004*/ 	.word	index@(triton_poi_fused_convolution_relu_threshold_backward_19)
        /*0008*/ 	.word	0x0000003a


	//----- nvinfo : EIATTR_MIN_STACK_SIZE
	.align		4
.L_1:
        /*000c*/ 	.byte	0x04, 0x12
        /*000e*/ 	.short	(.L_3 - .L_2)
	.align		4
.L_2:
        /*0010*/ 	.word	index@(triton_poi_fused_convolution_relu_threshold_backward_19)
        /*0014*/ 	.word	0x00000000


	//----- nvinfo : EIATTR_FRAME_SIZE
	.align		4
.L_3:
        /*0018*/ 	.byte	0x04, 0x11
        /*001a*/ 	.short	(.L_5 - .L_4)
	.align		4
.L_4:
        /*001c*/ 	.word	index@(triton_poi_fused_convolution_relu_threshold_backward_19)
        /*0020*/ 	.word	0x00000000


	//----- nvinfo : EIATTR_MIN_STACK_SIZE
	.align		4
.L_5:
        /*0024*/ 	.byte	0x04, 0x12
        /*0026*/ 	.short	(.L_7 - .L_6)
	.align		4
.L_6:
        /*0028*/ 	.word	index@(triton_poi_fused_convolution_relu_threshold_backward_19)
        /*002c*/ 	.word	0x00000000
.L_7:


//--------------------- .nv.info.triton_poi_fused_convolution_relu_threshold_backward_19 --------------------------
	.section	.nv.info.triton_poi_fused_convolution_relu_threshold_backward_19,"",@"SHT_CUDA_INFO"
	.sectionflags	@""
	.align	4


	//----- nvinfo : EIATTR_CUDA_API_VERSION
	.align		4
        /*0000*/ 	.byte	0x04, 0x37
        /*0002*/ 	.short	(.L_9 - .L_8)
.L_8:
        /*0004*/ 	.word	0x0000007c


	//----- nvinfo : EIATTR_KPARAM_INFO
	.align		4
.L_9:
        /*0008*/ 	.byte	0x04, 0x17
        /*000a*/ 	.short	(.L_11 - .L_10)
.L_10:
        /*000c*/ 	.word	0x00000000
        /*0010*/ 	.short	0x0005
        /*0012*/ 	.short	0x0024
        /*0014*/ 	.byte	0x00, 0xf0, 0x11, 0x00


	//----- nvinfo : EIATTR_KPARAM_INFO
	.align		4
.L_11:
        /*0018*/ 	.byte	0x04, 0x17
        /*001a*/ 	.short	(.L_13 - .L_12)
.L_12:
        /*001c*/ 	.word	0x00000000
        /*0020*/ 	.short	0x0004
        /*0022*/ 	.short	0x0020
        /*0024*/ 	.byte	0x00, 0xf0, 0x11, 0x00


	//----- nvinfo : EIATTR_KPARAM_INFO
	.align		4
.L_13:
        /*0028*/ 	.byte	0x04, 0x17
        /*002a*/ 	.short	(.L_15 - .L_14)
.L_14:
        /*002c*/ 	.word	0x00000000
        /*0030*/ 	.short	0x0003
        /*0032*/ 	.short	0x0018
        /*0034*/ 	.byte	0x00, 0xf4, 0x21, 0x00


	//----- nvinfo : EIATTR_KPARAM_INFO
	.align		4
.L_15:
        /*0038*/ 	.byte	0x04, 0x17
        /*003a*/ 	.short	(.L_17 - .L_16)
.L_16:
        /*003c*/ 	.word	0x00000000
        /*0040*/ 	.short	0x0002
        /*0042*/ 	.short	0x0010
        /*0044*/ 	.byte	0x00, 0xf4, 0x21, 0x00


	//----- nvinfo : EIATTR_KPARAM_INFO
	.align		4
.L_17:
        /*0048*/ 	.byte	0x04, 0x17
        /*004a*/ 	.short	(.L_19 - .L_18)
.L_18:
        /*004c*/ 	.word	0x00000000
        /*0050*/ 	.short	0x0001
        /*0052*/ 	.short	0x0008
        /*0054*/ 	.byte	0x00, 0xf4, 0x21, 0x00


	//----- nvinfo : EIATTR_KPARAM_INFO
	.align		4
.L_19:
        /*0058*/ 	.byte	0x04, 0x17
        /*005a*/ 	.short	(.L_21 - .L_20)
.L_20:
        /*005c*/ 	.word	0x00000000
        /*0060*/ 	.short	0x0000
        /*0062*/ 	.short	0x0000
        /*0064*/ 	.byte	0x00, 0xf4, 0x21, 0x00


	//----- nvinfo : EIATTR_SPARSE_MMA_MASK
	.align		4
.L_21:
        /*0068*/ 	.byte	0x03, 0x50
        /*006a*/ 	.short	0x0000


	//----- nvinfo : EIATTR_MAXREG_COUNT
	.align		4
        /*006c*/ 	.byte	0x03, 0x1b
        /*006e*/ 	.short	0x00ff


	//----- nvinfo : EIATTR_EXIT_INSTR_OFFSETS
	.align		4
        /*0070*/ 	.byte	0x04, 0x1c
        /*0072*/ 	.short	(.L_23 - .L_22)


	//   ....[0]....
.L_22:
        /*0074*/ 	.word	0x00001aa0


	//   ....[1]....
        /*0078*/ 	.word	0x00001ac0


	//----- nvinfo : EIATTR_REQNTID
	.align		4
.L_23:
        /*007c*/ 	.byte	0x04, 0x10
        /*007e*/ 	.short	(.L_25 - .L_24)
.L_24:
        /*0080*/ 	.word	0x00000100
        /*0084*/ 	.word	0x00000001
        /*0088*/ 	.word	0x00000001


	//----- nvinfo : EIATTR_CBANK_PARAM_SIZE
	.align		4
.L_25:
        /*008c*/ 	.byte	0x03, 0x19
        /*008e*/ 	.short	0x0028


	//----- nvinfo : EIATTR_PARAM_CBANK
	.align		4
        /*0090*/ 	.byte	0x04, 0x0a
        /*0092*/ 	.short	(.L_27 - .L_26)
	.align		4
.L_26:
        /*0094*/ 	.word	index@(.nv.constant0.triton_poi_fused_convolution_relu_threshold_backward_19)
        /*0098*/ 	.short	0x0210
        /*009a*/ 	.short	0x0028


	//----- nvinfo : EIATTR_SW_WAR
	.align		4
.L_27:
        /*009c*/ 	.byte	0x04, 0x36
        /*009e*/ 	.short	(.L_29 - .L_28)
.L_28:
        /*00a0*/ 	.word	0x00000008
.L_29:


//--------------------- .nv.callgraph             --------------------------
	.section	.nv.callgraph,"",@"SHT_CUDA_CALLGRAPH"
	.align	4
	.sectionentsize	8
	.align		4
        /*0000*/ 	.word	0x00000000
	.align		4
        /*0004*/ 	.word	0xffffffff
	.align		4
        /*0008*/ 	.word	0x00000000
	.align		4
        /*000c*/ 	.word	0xfffffffe
	.align		4
        /*0010*/ 	.word	0x00000000
	.align		4
        /*0014*/ 	.word	0xfffffffd
	.align		4
        /*0018*/ 	.word	0x00000000
	.align		4
        /*001c*/ 	.word	0xfffffffc


//--------------------- .text.triton_poi_fused_convolution_relu_threshold_backward_19 --------------------------
	.section	.text.triton_poi_fused_convolution_relu_threshold_backward_19,"ax",@progbits
	.sectionflags	@"SHF_BARRIERS=1"
	.align	128
        .global         triton_poi_fused_convolution_relu_threshold_backward_19
        .type           triton_poi_fused_convolution_relu_threshold_backward_19,@function
        .size           triton_poi_fused_convolution_relu_threshold_backward_19,(.L_x_1 - triton_poi_fused_convolution_relu_threshold_backward_19)
        .other          triton_poi_fused_convolution_relu_threshold_backward_19,@"STO_CUDA_ENTRY STV_DEFAULT"
triton_poi_fused_convolution_relu_threshold_backward_19:
.text.triton_poi_fused_convolution_relu_threshold_backward_19:
[----:B------:R-:W0:Y:S01]  /*0000*/  LDC R1, c[0x0][0x28] ;  /* 0x00000a00ff017b82 */ /* 0x000e220000000800 */
[----:B------:R-:W1:Y:S07]  /*0010*/  S2R R32, SR_TID.X ;  /* 0x0000000000207919 */ /* 0x000e6e0000002100 */
[----:B------:R-:W2:Y:S01]  /*0020*/  LDC.64 R4, c[0x0][0x210] ;  /* 0x00008400ff047b82 */ /* 0x000ea20000000a00 */
[----:B------:R-:W-:Y:S02]  /*0030*/  CS2R R8, SRZ ;  /* 0x0000000000087805 */ /* 0x000fe4000001ff00 */
[----:B------:R-:W-:Y:S01]  /*0040*/  CS2R R10, SRZ ;  /* 0x00000000000a7805 */ /* 0x000fe2000001ff00 */
[----:B------:R-:W3:Y:S01]  /*0050*/  S2R R45, SR_CTAID.Y ;  /* 0x00000000002d7919 */ /* 0x000ee20000002600 */
[----:B------:R-:W-:Y:S01]  /*0060*/  ULDC.64 UR6, c[0x0][0x208] ;  /* 0x0000820000067ab9 */ /* 0x000fe20000000a00 */
[----:B------:R-:W4:Y:S01]  /*0070*/  S2R R47, SR_CTAID.X ;  /* 0x00000000002f7919 */ /* 0x000f220000002500 */
[----:B-1----:R-:W-:Y:S01]  /*0080*/  IMAD.SHL.U32 R2, R32, 0x10, RZ ;  /* 0x0000001020027824 */ /* 0x002fe200078e00ff */
[----:B------:R-:W-:-:S02]  /*0090*/  SHF.R.U32.HI R30, RZ, 0x4, R32 ;  /* 0x00000004ff1e7819 */ /* 0x000fc40000011620 */
[--C-:B---3--:R-:W-:Y:S02]  /*00a0*/  SHF.R.S32.HI R31, RZ, 0x17, R45.reuse ;  /* 0x00000017ff1f7819 */ /* 0x108fe4000001142d */
[----:B------:R-:W-:Y:S01]  /*00b0*/  LOP3.LUT R0, R2, 0xf0, RZ, 0xc0, !PT ;  /* 0x000000f002007812 */ /* 0x000fe200078ec0ff */
[----:B----4-:R-:W-:Y:S01]  /*00c0*/  IMAD.SHL.U32 R47, R47, 0x10, RZ ;  /* 0x000000102f2f7824 */ /* 0x010fe200078e00ff */
[----:B------:R-:W-:Y:S02]  /*00d0*/  SGXT.U32 R30, R30, 0x4 ;  /* 0x000000041e1e781a */ /* 0x000fe40000000000 */
[----:B------:R-:W-:-:S04]  /*00e0*/  PRMT R3, R0, 0x6540, R45 ;  /* 0x0000654000037816 */ /* 0x000fc8000000002d */
[----:B------:R-:W-:-:S04]  /*00f0*/  SHF.R.S32.HI R0, RZ, 0x1f, R3 ;  /* 0x0000001fff007819 */ /* 0x000fc80000011403 */
[----:B------:R-:W-:Y:S02]  /*0100*/  LEA.HI R6, R0, R3, RZ, 0x9 ;  /* 0x0000000300067211 */ /* 0x000fe400078f48ff */
[----:B------:R-:W-:-:S03]  /*0110*/  LOP3.LUT R0, R47, R30, RZ, 0xfc, !PT ;  /* 0x0000001e2f007212 */ /* 0x000fc600078efcff */
[C---:B------:R-:W-:Y:S01]  /*0120*/  IMAD.SHL.U32 R7, R6.reuse, 0x10, RZ ;  /* 0x0000001006077824 */ /* 0x040fe200078e00ff */
[----:B------:R-:W-:Y:S02]  /*0130*/  LOP3.LUT R6, R6, 0xfffffe00, RZ, 0xc0, !PT ;  /* 0xfffffe0006067812 */ /* 0x000fe400078ec0ff */
[----:B------:R-:W-:Y:S02]  /*0140*/  SGXT R31, R31, 0x1 ;  /* 0x000000011f1f781a */ /* 0x000fe40000000200 */
[----:B------:R-:W-:Y:S02]  /*0150*/  LOP3.LUT R7, R7, 0xffffe000, RZ, 0xc0, !PT ;  /* 0xffffe00007077812 */ /* 0x000fe400078ec0ff */
[C---:B------:R-:W-:Y:S02]  /*0160*/  LOP3.LUT R12, R3.reuse, 0x4, RZ, 0xfc, !PT ;  /* 0x00000004030c7812 */ /* 0x040fe400078efcff */
[C---:B------:R-:W-:Y:S01]  /*0170*/  ISETP.GE.AND P5, PT, R0.reuse, 0x10, PT ;  /* 0x000000100000780c */ /* 0x040fe20003fa6270 */
[----:B------:R-:W-:Y:S01]  /*0180*/  IMAD R17, R0, 0x200, R7 ;  /* 0x0000020000117824 */ /* 0x000fe200078e0207 */
[----:B------:R-:W-:-:S02]  /*0190*/  LOP3.LUT R14, R3, 0x8, RZ, 0xfc, !PT ;  /* 0x00000008030e7812 */ /* 0x000fc400078efcff */
[----:B------:R-:W-:Y:S02]  /*01a0*/  LOP3.LUT R16, R3, 0xc, RZ, 0xfc, !PT ;  /* 0x0000000c03107812 */ /* 0x000fe400078efcff */
[----:B------:R-:W-:Y:S02]  /*01b0*/  IADD3 R0, R17, R3, -R6 ;  /* 0x0000000311007210 */ /* 0x000fe40007ffe806 */
[C---:B------:R-:W-:Y:S02]  /*01c0*/  LEA.HI R3, R31.reuse, R12, RZ, 0x9 ;  /* 0x0000000c1f037211 */ /* 0x040fe400078f48ff */
[----:B------:R-:W-:Y:S01]  /*01d0*/  LEA.HI R13, R31, R14, RZ, 0x9 ;  /* 0x0000000e1f0d7211 */ /* 0x000fe200078f48ff */
[----:B--2---:R-:W-:Y:S01]  /*01e0*/  IMAD.WIDE R6, R0, 0x4, R4 ;  /* 0x0000000400067825 */ /* 0x004fe200078e0204 */
[----:B------:R-:W-:Y:S02]  /*01f0*/  LOP3.LUT R3, R3, 0xfffffe00, RZ, 0xc0, !PT ;  /* 0xfffffe0003037812 */ /* 0x000fe400078ec0ff */
[----:B------:R-:W-:-:S02]  /*0200*/  LEA.HI R15, R31, R16, RZ, 0x9 ;  /* 0x000000101f0f7211 */ /* 0x000fc400078f48ff */
[----:B------:R-:W-:Y:S01]  /*0210*/  LOP3.LUT R13, R13, 0xfffffe00, RZ, 0xc0, !PT ;  /* 0xfffffe000d0d7812 */ /* 0x000fe200078ec0ff */
[----:B------:R1:W2:Y:S01]  /*0220*/  @!P5 LDG.E.EL.128 R8, desc[UR6][R6.64] ;  /* 0x000000060608d981 */ /* 0x0002a2000c2e1d00 */
[----:B------:R-:W-:Y:S02]  /*0230*/  IADD3 R3, R17, R12, -R3 ;  /* 0x0000000c11037210 */ /* 0x000fe40007ffe803 */
[----:B------:R-:W-:Y:S02]  /*0240*/  CS2R R20, SRZ ;  /* 0x0000000000147805 */ /* 0x000fe4000001ff00 */
[----:B------:R-:W-:Y:S02]  /*0250*/  LOP3.LUT R15, R15, 0xfffffe00, RZ, 0xc0, !PT ;  /* 0xfffffe000f0f7812 */ /* 0x000fe400078ec0ff */
[----:B------:R-:W-:Y:S02]  /*0260*/  CS2R R22, SRZ ;  /* 0x0000000000167805 */ /* 0x000fe4000001ff00 */
[----:B------:R-:W-:-:S02]  /*0270*/  IADD3 R13, R17, R14, -R13 ;  /* 0x0000000e110d7210 */ /* 0x000fc40007ffe80d */
[----:B------:R-:W-:Y:S01]  /*0280*/  IADD3 R15, R17, R16, -R15 ;  /* 0x00000010110f7210 */ /* 0x000fe20007ffe80f */
[--C-:B-1----:R-:W-:Y:S01]  /*0290*/  IMAD.WIDE R6, R3, 0x4, R4.reuse ;  /* 0x0000000403067825 */ /* 0x102fe200078e0204 */
[----:B------:R-:W-:Y:S02]  /*02a0*/  CS2R R16, SRZ ;  /* 0x0000000000107805 */ /* 0x000fe4000001ff00 */
[----:B------:R-:W-:Y:S01]  /*02b0*/  CS2R R18, SRZ ;  /* 0x0000000000127805 */ /* 0x000fe2000001ff00 */
[--C-:B------:R-:W-:Y:S01]  /*02c0*/  IMAD.WIDE R24, R13, 0x4, R4.reuse ;  /* 0x000000040d187825 */ /* 0x100fe200078e0204 */
[----:B------:R-:W3:Y:S01]  /*02d0*/  @!P5 LDG.E.EL.128 R20, desc[UR6][R6.64] ;  /* 0x000000060614d981 */ /* 0x000ee2000c2e1d00 */
[----:B------:R-:W-:Y:S02]  /*02e0*/  CS2R R12, SRZ ;  /* 0x00000000000c7805 */ /* 0x000fe4000001ff00 */
[----:B------:R-:W-:Y:S01]  /*02f0*/  IMAD.WIDE R4, R15, 0x4, R4 ;  /* 0x000000040f047825 */ /* 0x000fe200078e0204 */
[----:B------:R-:W-:Y:S01]  /*0300*/  CS2R R14, SRZ ;  /* 0x00000000000e7805 */ /* 0x000fe2000001ff00 */
[----:B------:R-:W4:Y:S05]  /*0310*/  @!P5 LDG.E.EL.128 R16, desc[UR6][R24.64] ;  /* 0x000000061810d981 */ /* 0x000f2a000c2e1d00 */
[----:B------:R1:W5:Y:S01]  /*0320*/  @!P5 LDG.E.EL.128 R12, desc[UR6][R4.64] ;  /* 0x00000006040cd981 */ /* 0x000362000c2e1d00 */
[----:B------:R-:W1:Y:S01]  /*0330*/  S2UR UR5, SR_CgaCtaId ;  /* 0x00000000000579c3 */ /* 0x000e620000008800 */
[----:B------:R-:W-:Y:S01]  /*0340*/  IMAD.SHL.U32 R3, R32, 0x100, RZ ;  /* 0x0000010020037824 */ /* 0x000fe200078e00ff */
[----:B------:R-:W-:-:S04]  /*0350*/  UMOV UR4, 0x400 ;  /* 0x0000040000047882 */ /* 0x000fc80000000000 */
[----:B------:R-:W-:-:S04]  /*0360*/  LOP3.LUT R3, R3, 0xf00, RZ, 0xc0, !PT ;  /* 0x00000f0003037812 */ /* 0x000fc800078ec0ff */
[C---:B------:R-:W-:Y:S02]  /*0370*/  LOP3.LUT R55, R3.reuse, 0x10, RZ, 0xfc, !PT ;  /* 0x0000001003377812 */ /* 0x040fe400078efcff */
[C---:B------:R-:W-:Y:S02]  /*0380*/  LOP3.LUT R27, R3.reuse, 0x20, RZ, 0xfc, !PT ;  /* 0x00000020031b7812 */ /* 0x040fe400078efcff */
[C---:B------:R-:W-:Y:S02]  /*0390*/  LOP3.LUT R53, R3.reuse, 0x30, RZ, 0xfc, !PT ;  /* 0x0000003003357812 */ /* 0x040fe400078efcff */
[C---:B------:R-:W-:Y:S02]  /*03a0*/  LOP3.LUT R30, R3.reuse, R30, RZ, 0xfc, !PT ;  /* 0x0000001e031e7212 */ /* 0x040fe400078efcff */
[C---:B01----:R-:W-:Y:S01]  /*03b0*/  LOP3.LUT R4, R3.reuse, 0x40, RZ, 0xfc, !PT ;  /* 0x0000004003047812 */ /* 0x043fe200078efcff */
[----:B------:R-:W-:Y:S01]  /*03c0*/  UPRMT UR4, UR5, 0x654, UR4 ;  /* 0x0000065405047896 */ /* 0x000fe20008000004 */
[----:B------:R-:W-:-:S02]  /*03d0*/  LOP3.LUT R51, R3, 0x50, RZ, 0xfc, !PT ;  /* 0x0000005003337812 */ /* 0x000fc400078efcff */
[----:B------:R-:W-:-:S03]  /*03e0*/  LOP3.LUT R25, R3, 0x60, RZ, 0xfc, !PT ;  /* 0x0000006003197812 */ /* 0x000fc600078efcff */
[----:B------:R-:W-:Y:S02]  /*03f0*/  LEA.HI R29, R3, UR4, RZ, 0x1e ;  /* 0x00000004031d7c11 */ /* 0x000fe4000f8ff0ff */
[----:B------:R-:W-:Y:S02]  /*0400*/  LEA.HI R55, R55, UR4, RZ, 0x1e ;  /* 0x0000000437377c11 */ /* 0x000fe4000f8ff0ff */
[----:B------:R-:W-:Y:S02]  /*0410*/  LEA.HI R27, R27, UR4, RZ, 0x1e ;  /* 0x000000041b1b7c11 */ /* 0x000fe4000f8ff0ff */
[C---:B------:R-:W-:Y:S02]  /*0420*/  LOP3.LUT R49, R3.reuse, 0x70, RZ, 0xfc, !PT ;  /* 0x0000007003317812 */ /* 0x040fe400078efcff */
[C---:B------:R-:W-:Y:S02]  /*0430*/  LOP3.LUT R7, R3.reuse, 0x80, RZ, 0xfc, !PT ;  /* 0x0000008003077812 */ /* 0x040fe400078efcff */
[----:B------:R-:W-:-:S02]  /*0440*/  LOP3.LUT R43, R3, 0x90, RZ, 0xfc, !PT ;  /* 0x00000090032b7812 */ /* 0x000fc400078efcff */
[C---:B------:R-:W-:Y:S02]  /*0450*/  LOP3.LUT R5, R3.reuse, 0xa0, RZ, 0xfc, !PT ;  /* 0x000000a003057812 */ /* 0x040fe400078efcff */
[C---:B------:R-:W-:Y:S02]  /*0460*/  LOP3.LUT R41, R3.reuse, 0xb0, RZ, 0xfc, !PT ;  /* 0x000000b003297812 */ /* 0x040fe400078efcff */
[C---:B------:R-:W-:Y:S02]  /*0470*/  LOP3.LUT R39, R3.reuse, 0xc0, RZ, 0xfc, !PT ;  /* 0x000000c003277812 */ /* 0x040fe400078efcff */
[C---:B------:R-:W-:Y:S02]  /*0480*/  LOP3.LUT R33, R3.reuse, 0xd0, RZ, 0xfc, !PT ;  /* 0x000000d003217812 */ /* 0x040fe400078efcff */
[C---:B------:R-:W-:Y:S02]  /*0490*/  LOP3.LUT R35, R3.reuse, 0xe0, RZ, 0xfc, !PT ;  /* 0x000000e003237812 */ /* 0x040fe400078efcff */
[----:B------:R-:W-:-:S02]  /*04a0*/  LOP3.LUT R37, R3, 0xf0, RZ, 0xfc, !PT ;  /* 0x000000f003257812 */ /* 0x000fc400078efcff */
[----:B------:R-:W-:Y:S01]  /*04b0*/  LEA.HI R53, R53, UR4, RZ, 0x1e ;  /* 0x0000000435357c11 */ /* 0x000fe2000f8ff0ff */
[----:B------:R-:W-:Y:S01]  /*04c0*/  IMAD R29, R30, 0x4, R29 ;  /* 0x000000041e1d7824 */ /* 0x000fe200078e021d */
[----:B------:R-:W-:Y:S01]  /*04d0*/  LEA.HI R3, R4, UR4, RZ, 0x1e ;  /* 0x0000000404037c11 */ /* 0x000fe2000f8ff0ff */
[C---:B------:R-:W-:Y:S01]  /*04e0*/  IMAD R34, R30.reuse, 0x4, R55 ;  /* 0x000000041e227824 */ /* 0x040fe200078e0237 */
        /* <DEDUP_REMOVED lines=19> */
[----:B------:R-:W-:Y:S01]  /*0620*/  IMAD R4, R30, 0x4, R41 ;  /* 0x000000041e047824 */ /* 0x000fe200078e0229 */
[----:B------:R-:W-:Y:S01]  /*0630*/  LEA.HI R37, R37, UR4, RZ, 0x1e ;  /* 0x0000000425257c11 */ /* 0x000fe2000f8ff0ff */
[----:B------:R-:W-:-:S02]  /*0640*/  IMAD.SHL.U32 R46, R32, 0x4, RZ ;  /* 0x00000004202e7824 */ /* 0x000fc400078e00ff */
[C---:B------:R-:W-:Y:S02]  /*0650*/  IMAD R39, R30.reuse, 0x4, R39 ;  /* 0x000000041e277824 */ /* 0x040fe400078e0227 */
[C---:B------:R-:W-:Y:S02]  /*0660*/  IMAD R44, R30.reuse, 0x4, R33 ;  /* 0x000000041e2c7824 */ /* 0x040fe400078e0221 */
[----:B------:R-:W-:Y:S01]  /*0670*/  IMAD R35, R30, 0x4, R35 ;  /* 0x000000041e237824 */ /* 0x000fe200078e0223 */
[----:B------:R-:W-:Y:S01]  /*0680*/  LOP3.LUT R38, R46, 0x3fc, RZ, 0xc0, !PT ;  /* 0x000003fc2e267812 */ /* 0x000fe200078ec0ff */
[----:B------:R-:W-:-:S03]  /*0690*/  IMAD R48, R30, 0x4, R37 ;  /* 0x000000041e307824 */ /* 0x000fc600078e0225 */
[C---:B------:R-:W-:Y:S02]  /*06a0*/  LOP3.LUT R30, R38.reuse, 0x400, RZ, 0xfc, !PT ;  /* 0x00000400261e7812 */ /* 0x040fe400078efcff */
[C---:B------:R-:W-:Y:S02]  /*06b0*/  LOP3.LUT R33, R38.reuse, 0x800, RZ, 0xfc, !PT ;  /* 0x0000080026217812 */ /* 0x040fe400078efcff */
[----:B------:R-:W-:Y:S02]  /*06c0*/  SHF.R.U32.HI R30, RZ, 0x2, R30 ;  /* 0x00000002ff1e7819 */ /* 0x000fe4000001161e */
[----:B------:R-:W-:Y:S02]  /*06d0*/  LOP3.LUT R37, R38, 0xc00, RZ, 0xfc, !PT ;  /* 0x00000c0026257812 */ /* 0x000fe400078efcff */
[----:B------:R-:W-:Y:S02]  /*06e0*/  SHF.R.U32.HI R36, RZ, 0x2, R33 ;  /* 0x00000002ff247819 */ /* 0x000fe40000011621 */
[----:B------:R-:W-:-:S02]  /*06f0*/  SHF.R.U32.HI R37, RZ, 0x2, R37 ;  /* 0x00000002ff257819 */ /* 0x000fc40000011625 */
[----:B------:R-:W-:Y:S02]  /*0700*/  LOP3.LUT R33, R30, 0x1fc, RZ, 0xc0, !PT ;  /* 0x000001fc1e217812 */ /* 0x000fe400078ec0ff */
[----:B------:R-:W-:Y:S02]  /*0710*/  LOP3.LUT R30, R32, 0xfc, RZ, 0xc0, !PT ;  /* 0x000000fc201e7812 */ /* 0x000fe400078ec0ff */
[----:B------:R-:W-:Y:S02]  /*0720*/  LOP3.LUT R36, R36, 0x2fc, RZ, 0xc0, !PT ;  /* 0x000002fc24247812 */ /* 0x000fe400078ec0ff */
[----:B------:R-:W-:Y:S01]  /*0730*/  LOP3.LUT R40, R37, 0x3fc, RZ, 0xc0, !PT ;  /* 0x000003fc25287812 */ /* 0x000fe200078ec0ff */
[----:B------:R-:W-:Y:S02]  /*0740*/  VIADD R33, R33, UR4 ;  /* 0x0000000421217c36 */ /* 0x000fe40008000000 */
[----:B------:R-:W-:Y:S02]  /*0750*/  VIADD R37, R36, UR4 ;  /* 0x0000000424257c36 */ /* 0x000fe40008000000 */
[----:B------:R-:W-:Y:S01]  /*0760*/  VIADD R41, R40, UR4 ;  /* 0x0000000428297c36 */ /* 0x000fe20008000000 */
[----:B------:R-:W-:Y:S01]  /*0770*/  LOP3.LUT R2, R2, 0xff0, RZ, 0xc0, !PT ;  /* 0x00000ff002027812 */ /* 0x000fe200078ec0ff */
[----:B------:R-:W-:-:S02]  /*0780*/  IMAD R33, R38, 0x4, R33 ;  /* 0x0000000426217824 */ /* 0x000fc400078e0221 */
[----:B------:R-:W-:Y:S01]  /*0790*/  IMAD R42, R38, 0x4, R37 ;  /* 0x00000004262a7824 */ /* 0x000fe200078e0225 */
[----:B--2---:R0:W-:Y:S04]  /*07a0*/  STS [R29], R8 ;  /* 0x000000081d007388 */ /* 0x0041e80000000800 */
[----:B------:R1:W-:Y:S04]  /*07b0*/  STS [R34+0x40], R9 ;  /* 0x0000400922007388 */ /* 0x0003e80000000800 */
[----:B------:R-:W-:Y:S04]  /*07c0*/  STS [R27+0x80], R10 ;  /* 0x0000800a1b007388 */ /* 0x000fe80000000800 */
[----:B------:R-:W-:Y:S04]  /*07d0*/  STS [R28+0xc0], R11 ;  /* 0x0000c00b1c007388 */ /* 0x000fe80000000800 */
[----:B---3--:R-:W-:Y:S04]  /*07e0*/  STS [R3+0x100], R20 ;  /* 0x0001001403007388 */ /* 0x008fe80000000800 */
[----:B------:R-:W-:Y:S04]  /*07f0*/  STS [R26+0x140], R21 ;  /* 0x000140151a007388 */ /* 0x000fe80000000800 */
[----:B------:R-:W-:Y:S04]  /*0800*/  STS [R25+0x180], R22 ;  /* 0x0001801619007388 */ /* 0x000fe80000000800 */
[----:B------:R-:W-:Y:S04]  /*0810*/  STS [R24+0x1c0], R23 ;  /* 0x0001c01718007388 */ /* 0x000fe80000000800 */
[----:B----4-:R-:W-:Y:S04]  /*0820*/  STS [R7+0x200], R16 ;  /* 0x0002001007007388 */ /* 0x010fe80000000800 */
[----:B------:R-:W-:Y:S04]  /*0830*/  STS [R6+0x240], R17 ;  /* 0x0002401106007388 */ /* 0x000fe80000000800 */
[----:B------:R-:W-:Y:S04]  /*0840*/  STS [R5+0x280], R18 ;  /* 0x0002801205007388 */ /* 0x000fe80000000800 */
[----:B------:R-:W-:Y:S04]  /*0850*/  STS [R4+0x2c0], R19 ;  /* 0x0002c01304007388 */ /* 0x000fe80000000800 */
[----:B-----5:R-:W-:Y:S04]  /*0860*/  STS [R39+0x300], R12 ;  /* 0x0003000c27007388 */ /* 0x020fe80000000800 */
[----:B------:R-:W-:Y:S04]  /*0870*/  STS [R44+0x340], R13 ;  /* 0x0003400d2c007388 */ /* 0x000fe80000000800 */
[----:B------:R-:W-:Y:S04]  /*0880*/  STS [R35+0x380], R14 ;  /* 0x0003800e23007388 */ /* 0x000fe80000000800 */
[----:B------:R-:W-:Y:S01]  /*0890*/  STS [R48+0x3c0], R15 ;  /* 0x0003c00f30007388 */ /* 0x000fe20000000800 */
[----:B------:R-:W-:Y:S01]  /*08a0*/  BAR.SYNC.DEFER_BLOCKING 0x0 ;  /* 0x0000000000007b1d */ /* 0x000fe20000010000 */
[----:B0-----:R-:W-:-:S04]  /*08b0*/  VIADD R29, R30, UR4 ;  /* 0x000000041e1d7c36 */ /* 0x001fc80008000000 */
[----:B------:R-:W-:Y:S01]  /*08c0*/  IMAD R36, R38, 0x4, R29 ;  /* 0x0000000426247824 */ /* 0x000fe200078e021d */
[----:B------:R-:W-:Y:S01]  /*08d0*/  LOP3.LUT R29, R32, 0xf0, RZ, 0xc0, !PT ;  /* 0x000000f0201d7812 */ /* 0x000fe200078ec0ff */
[----:B------:R-:W-:Y:S02]  /*08e0*/  IMAD R38, R38, 0x4, R41 ;  /* 0x0000000426267824 */ /* 0x000fe400078e0229 */
[----:B------:R-:W0:Y:S02]  /*08f0*/  LDC.64 R40, c[0x0][0x218] ;  /* 0x00008600ff287b82 */ /* 0x000e240000000a00 */
[----:B------:R-:W-:Y:S02]  /*0900*/  IMAD.IADD R2, R2, 0x1, R29 ;  /* 0x0000000102027824 */ /* 0x000fe400078e021d */
[----:B------:R-:W-:Y:S04]  /*0910*/  LDS R29, [R33+0x1000] ;  /* 0x00100000211d7984 */ /* 0x000fe80000000800 */
[----:B------:R-:W-:Y:S04]  /*0920*/  LDS R28, [R33+0x1004] ;  /* 0x00100400211c7984 */ /* 0x000fe80000000800 */
[----:B------:R-:W-:Y:S04]  /*0930*/  LDS R30, [R33+0x1008] ;  /* 0x00100800211e7984 */ /* 0x000fe80000000800 */
[----:B------:R-:W-:Y:S04]  /*0940*/  LDS R27, [R33+0x100c] ;  /* 0x00100c00211b7984 */ /* 0x000fe80000000800 */
[----:B------:R-:W-:Y:S04]  /*0950*/  LDS R24, [R42+0x2000] ;  /* 0x002000002a187984 */ /* 0x000fe80000000800 */
[----:B------:R-:W-:Y:S04]  /*0960*/  LDS R25, [R42+0x2004] ;  /* 0x002004002a197984 */ /* 0x000fe80000000800 */
[----:B------:R-:W-:Y:S04]  /*0970*/  LDS R26, [R42+0x2008] ;  /* 0x002008002a1a7984 */ /* 0x000fe80000000800 */
[----:B------:R2:W-:Y:S04]  /*0980*/  LDS R7, [R42+0x200c] ;  /* 0x00200c002a077984 */ /* 0x0005e80000000800 */
[----:B------:R-:W-:Y:S04]  /*0990*/  LDS R4, [R38+0x3000] ;  /* 0x0030000026047984 */ /* 0x000fe80000000800 */
[----:B------:R-:W-:Y:S04]  /*09a0*/  LDS R6, [R38+0x3004] ;  /* 0x0030040026067984 */ /* 0x000fe80000000800 */
[----:B------:R-:W-:Y:S04]  /*09b0*/  LDS R5, [R38+0x3008] ;  /* 0x0030080026057984 */ /* 0x000fe80000000800 */
[----:B------:R-:W-:Y:S04]  /*09c0*/  LDS R3, [R38+0x300c] ;  /* 0x00300c0026037984 */ /* 0x000fe80000000800 */
[----:B------:R-:W-:Y:S04]  /*09d0*/  LDS R39, [R36+0xc] ;  /* 0x00000c0024277984 */ /* 0x000fe80000000800 */
[----:B------:R-:W-:Y:S04]  /*09e0*/  LDS R37, [R36+0x8] ;  /* 0x0000080024257984 */ /* 0x000fe80000000800 */
[----:B------:R-:W-:Y:S04]  /*09f0*/  LDS R35, [R36+0x4] ;  /* 0x0000040024237984 */ /* 0x000fe80000000800 */
[----:B------:R-:W-:Y:S01]  /*0a00*/  LDS R33, [R36] ;  /* 0x0000000024217984 */ /* 0x000fe20000000800 */
[----:B-1----:R-:W-:Y:S01]  /*0a10*/  LEA R34, R2, UR4, 0x2 ;  /* 0x0000000402227c11 */ /* 0x002fe2000f8e10ff */
[----:B------:R-:W-:Y:S01]  /*0a20*/  BAR.SYNC.DEFER_BLOCKING 0x0 ;  /* 0x0000000000007b1d */ /* 0x000fe20000010000 */
[----:B--2---:R-:W-:-:S04]  /*0a30*/  PRMT R42, R32, 0x6540, R45 ;  /* 0x00006540202a7816 */ /* 0x004fc8000000002d */
[----:B------:R-:W-:-:S04]  /*0a40*/  LEA.HI R31, R31, R42, RZ, 0x9 ;  /* 0x0000002a1f1f7211 */ /* 0x000fc800078f48ff */
[----:B------:R-:W-:Y:S01]  /*0a50*/  LOP3.LUT R31, R31, 0xfffffe00, RZ, 0xc0, !PT ;  /* 0xfffffe001f1f7812 */ /* 0x000fe200078ec0ff */
[----:B------:R1:W-:Y:S04]  /*0a60*/  STS.128 [R34], R8 ;  /* 0x0000000822007388 */ /* 0x0003e80000000c00 */
[----:B------:R2:W-:Y:S04]  /*0a70*/  STS.128 [R34+0x10], R20 ;  /* 0x0000101422007388 */ /* 0x0005e80000000c00 */
[----:B------:R-:W-:Y:S04]  /*0a80*/  STS.128 [R34+0x20], R16 ;  /* 0x0000201022007388 */ /* 0x000fe80000000c00 */
[----:B------:R3:W-:Y:S01]  /*0a90*/  STS.128 [R34+0x30], R12 ;  /* 0x0000300c22007388 */ /* 0x0007e20000000c00 */
[----:B------:R-:W-:-:S04]  /*0aa0*/  IMAD.IADD R31, R42, 0x1, -R31 ;  /* 0x000000012a1f7824 */ /* 0x000fc800078e0a1f */
[----:B0-----:R-:W-:Y:S01]  /*0ab0*/  IMAD.WIDE R40, R31, 0x4, R40 ;  /* 0x000000041f287825 */ /* 0x001fe200078e0228 */
[----:B------:R-:W-:Y:S06]  /*0ac0*/  BAR.SYNC.DEFER_BLOCKING 0x0 ;  /* 0x0000000000007b1d */ /* 0x000fec0000010000 */
[----:B------:R0:W4:Y:S01]  /*0ad0*/  LDG.E.EL R31, desc[UR6][R40.64] ;  /* 0x00000006281f7981 */ /* 0x000122000c2e1900 */
[----:B-1----:R-:W-:-:S04]  /*0ae0*/  LOP3.LUT R8, R32, 0xff, RZ, 0xc0, !PT ;  /* 0x000000ff20087812 */ /* 0x002fc800078ec0ff */
[----:B------:R-:W-:Y:S02]  /*0af0*/  LEA R11, R8, UR4, 0x2 ;  /* 0x00000004080b7c11 */ /* 0x000fe4000f8e10ff */
[----:B------:R-:W-:-:S03]  /*0b00*/  SHF.R.U32.HI R52, RZ, 0x2, R32 ;  /* 0x00000002ff347819 */ /* 0x000fc60000011620 */
[----:B------:R-:W-:Y:S04]  /*0b10*/  LDS R50, [R11] ;  /* 0x000000000b327984 */ /* 0x000fe80000000800 */
[----:B------:R-:W-:Y:S04]  /*0b20*/  LDS R23, [R11+0x440] ;  /* 0x000440000b177984 */ /* 0x000fe80000000800 */
[----:B------:R-:W-:Y:S04]  /*0b30*/  LDS R48, [R11+0x880] ;  /* 0x000880000b307984 */ /* 0x000fe80000000800 */
[----:B------:R-:W-:Y:S04]  /*0b40*/  LDS R43, [R11+0xcc0] ;  /* 0x000cc0000b2b7984 */ /* 0x000fe80000000800 */
[----:B------:R-:W-:Y:S04]  /*0b50*/  LDS R16, [R11+0x1100] ;  /* 0x001100000b107984 */ /* 0x000fe80000000800 */
[----:B------:R-:W-:Y:S04]  /*0b60*/  LDS R18, [R11+0x1540] ;  /* 0x001540000b127984 */ /* 0x000fe80000000800 */
[----:B------:R-:W-:Y:S04]  /*0b70*/  LDS R20, [R11+0x1980] ;  /* 0x001980000b147984 */ /* 0x000fe80000000800 */
[----:B0-----:R-:W-:Y:S04]  /*0b80*/  LDS R41, [R11+0x1dc0] ;  /* 0x001dc0000b297984 */ /* 0x001fe80000000800 */
[----:B------:R-:W-:Y:S04]  /*0b90*/  LDS R22, [R11+0x2200] ;  /* 0x002200000b167984 */ /* 0x000fe80000000800 */
[----:B------:R-:W-:Y:S04]  /*0ba0*/  LDS R32, [R11+0x2640] ;  /* 0x002640000b207984 */ /* 0x000fe80000000800 */
[----:B------:R-:W-:Y:S04]  /*0bb0*/  LDS R34, [R11+0x2a80] ;  /* 0x002a80000b227984 */ /* 0x000fe80000000800 */
[----:B------:R-:W-:Y:S04]  /*0bc0*/  LDS R36, [R11+0x2ec0] ;  /* 0x002ec0000b247984 */ /* 0x000fe80000000800 */
[----:B------:R-:W-:Y:S04]  /*0bd0*/  LDS R38, [R11+0x3300] ;  /* 0x003300000b267984 */ /* 0x000fe80000000800 */
[----:B------:R-:W-:Y:S04]  /*0be0*/  LDS R40, [R11+0x3740] ;  /* 0x003740000b287984 */ /* 0x000fe80000000800 */
[----:B------:R-:W-:Y:S04]  /*0bf0*/  LDS R42, [R11+0x3b80] ;  /* 0x003b80000b2a7984 */ /* 0x000fe80000000800 */
[----:B------:R-:W-:Y:S01]  /*0c00*/  LDS R44, [R11+0x3fc0] ;  /* 0x003fc0000b2c7984 */ /* 0x000fe20000000800 */
[----:B------:R-:W-:Y:S01]  /*0c10*/  IMAD R54, R8, 0x4, R11 ;  /* 0x0000000408367824 */ /* 0x000fe200078e020b */
[----:B------:R-:W-:Y:S01]  /*0c20*/  BAR.SYNC.DEFER_BLOCKING 0x0 ;  /* 0x0000000000007b1d */ /* 0x000fe20000010000 */
[----:B------:R-:W-:-:S04]  /*0c30*/  SGXT.U32 R52, R52, 0x6 ;  /* 0x000000063434781a */ /* 0x000fc80000000000 */
[----:B------:R-:W-:Y:S01]  /*0c40*/  LEA R8, R52, UR4, 0x3 ;  /* 0x0000000434087c11 */ /* 0x000fe2000f8e18ff */
[----:B------:R-:W-:Y:S01]  /*0c50*/  IMAD.SHL.U32 R9, R45, 0x100, RZ ;  /* 0x000001002d097824 */ /* 0x000fe200078e00ff */
[----:B--2---:R-:W-:-:S04]  /*0c60*/  LOP3.LUT R21, R47, 0xc, R46, 0xf8, !PT ;  /* 0x0000000c2f157812 */ /* 0x004fc800078ef82e */
[----:B---3--:R-:W-:-:S05]  /*0c70*/  LOP3.LUT R14, R9, 0x80, R52, 0xfe, !PT ;  /* 0x00000080090e7812 */ /* 0x008fca00078efe34 */
[----:B------:R-:W-:Y:S01]  /*0c80*/  IMAD R19, R14, 0x10, R21 ;  /* 0x000000100e137824 */ /* 0x000fe200078e0215 */
[----:B------:R-:W-:-:S04]  /*0c90*/  LOP3.LUT R14, R52, 0x40, RZ, 0xfc, !PT ;  /* 0x00000040340e7812 */ /* 0x000fc800078efcff */
[----:B------:R-:W-:Y:S02]  /*0ca0*/  LEA R14, R14, UR4, 0x3 ;  /* 0x000000040e0e7c11 */ /* 0x000fe4000f8e18ff */
[C---:B------:R-:W-:Y:S02]  /*0cb0*/  LOP3.LUT R15, R52.reuse, 0x80, RZ, 0xfc, !PT ;  /* 0x00000080340f7812 */ /* 0x040fe400078efcff */
[----:B------:R-:W-:Y:S02]  /*0cc0*/  PRMT R10, R52, 0x6540, R45 ;  /* 0x00006540340a7816 */ /* 0x000fe4000000002d */
[----:B------:R-:W-:Y:S02]  /*0cd0*/  LEA R15, R15, UR4, 0x3 ;  /* 0x000000040f0f7c11 */ /* 0x000fe4000f8e18ff */
[----:B------:R-:W-:Y:S02]  /*0ce0*/  LOP3.LUT R12, R9, 0x40, R52, 0xfe, !PT ;  /* 0x00000040090c7812 */ /* 0x000fe400078efe34 */
[----:B------:R-:W-:Y:S01]  /*0cf0*/  LOP3.LUT R46, R9, 0xc0, R52, 0xfe, !PT ;  /* 0x000000c0092e7812 */ /* 0x000fe200078efe34 */
[--C-:B------:R-:W-:Y:S01]  /*0d00*/  IMAD R13, R10, 0x10, R21.reuse ;  /* 0x000000100a0d7824 */ /* 0x100fe200078e0215 */
[----:B------:R-:W-:Y:S01]  /*0d10*/  ISETP.GE.AND P6, PT, R21, 0x10, PT ;  /* 0x000000101500780c */ /* 0x000fe20003fc6270 */
[--C-:B------:R-:W-:Y:S01]  /*0d20*/  IMAD R17, R12, 0x10, R21.reuse ;  /* 0x000000100c117824 */ /* 0x100fe200078e0215 */
[----:B------:R-:W-:Y:S01]  /*0d30*/  LOP3.LUT R52, R52, 0xc0, RZ, 0xfc, !PT ;  /* 0x000000c034347812 */ /* 0x000fe200078efcff */
[----:B------:R-:W-:-:S02]  /*0d40*/  IMAD R21, R46, 0x10, R21 ;  /* 0x000000102e157824 */ /* 0x000fc400078e0215 */
[----:B------:R-:W0:Y:S02]  /*0d50*/  LDC.64 R46, c[0x0][0x220] ;  /* 0x00008800ff2e7b82 */ /* 0x000e240000000a00 */
[----:B0-----:R-:W-:Y:S01]  /*0d60*/  IMAD.WIDE R12, R13, 0x4, R46 ;  /* 0x000000040d0c7825 */ /* 0x001fe200078e022e */
[----:B----4-:R-:W-:Y:S05]  /*0d70*/  STS [R54], R31 ;  /* 0x0000001f36007388 */ /* 0x010fea0000000800 */
[----:B------:R-:W-:Y:S06]  /*0d80*/  BAR.SYNC.DEFER_BLOCKING 0x0 ;  /* 0x0000000000007b1d */ /* 0x000fec0000010000 */
[----:B------:R-:W0:Y:S04]  /*0d90*/  LDS R8, [R8] ;  /* 0x0000000008087984 */ /* 0x000e280000000800 */
[----:B------:R-:W1:Y:S04]  /*0da0*/  LDS R14, [R14] ;  /* 0x000000000e0e7984 */ /* 0x000e680000000800 */
[----:B------:R-:W2:Y:S01]  /*0db0*/  LDS R15, [R15] ;  /* 0x000000000f0f7984 */ /* 0x000ea20000000800 */
[CC--:B0-----:R-:W-:Y:S01]  /*0dc0*/  FSETP.GEU.AND P3, PT, R33.reuse, -R8.reuse, PT ;  /* 0x800000082100720b */ /* 0x0c1fe20003f6e000 */
[--C-:B------:R-:W-:Y:S01]  /*0dd0*/  FADD R33, R33, R8.reuse ;  /* 0x0000000821217221 */ /* 0x100fe20000000000 */
[CC--:B------:R-:W-:Y:S01]  /*0de0*/  FSETP.GEU.AND P1, PT, R37.reuse, -R8.reuse, PT ;  /* 0x800000082500720b */ /* 0x0c0fe20003f2e000 */
[--C-:B------:R-:W-:Y:S01]  /*0df0*/  FADD R10, R37, R8.reuse ;  /* 0x00000008250a7221 */ /* 0x100fe20000000000 */
[CC--:B------:R-:W-:Y:S01]  /*0e00*/  FSETP.GEU.AND P2, PT, R35.reuse, -R8.reuse, PT ;  /* 0x800000082300720b */ /* 0x0c0fe20003f4e000 */
[--C-:B------:R-:W-:Y:S01]  /*0e10*/  FADD R9, R35, R8.reuse ;  /* 0x0000000823097221 */ /* 0x100fe20000000000 */
[C---:B------:R-:W-:Y:S01]  /*0e20*/  FSETP.GEU.AND P0, PT, R39.reuse, -R8, PT ;  /* 0x800000082700720b */ /* 0x040fe20003f0e000 */
[----:B------:R-:W-:Y:S01]  /*0e30*/  FADD R11, R39, R8 ;  /* 0x00000008270b7221 */ /* 0x000fe20000000000 */
[----:B------:R-:W-:-:S02]  /*0e40*/  SEL R8, R33, RZ, P3 ;  /* 0x000000ff21087207 */ /* 0x000fc40001800000 */
[----:B------:R-:W-:-:S06]  /*0e50*/  LEA R33, R52, UR4, 0x3 ;  /* 0x0000000434217c11 */ /* 0x000fcc000f8e18ff */
[----:B------:R-:W0:Y:S01]  /*0e60*/  LDS R33, [R33] ;  /* 0x0000000021217984 */ /* 0x000e220000000800 */
[----:B------:R-:W-:Y:S02]  /*0e70*/  SEL R10, R10, RZ, P1 ;  /* 0x000000ff0a0a7207 */ /* 0x000fe40000800000 */
[----:B------:R-:W-:Y:S02]  /*0e80*/  SEL R9, R9, RZ, P2 ;  /* 0x000000ff09097207 */ /* 0x000fe40001000000 */
[----:B------:R-:W-:Y:S02]  /*0e90*/  SEL R11, R11, RZ, P0 ;  /* 0x000000ff0b0b7207 */ /* 0x000fe40000000000 */
[----:B-1----:R-:W-:-:S03]  /*0ea0*/  FSETP.GEU.AND P4, PT, R30, -R14, PT ;  /* 0x8000000e1e00720b */ /* 0x002fc60003f8e000 */
[----:B------:R1:W-:Y:S01]  /*0eb0*/  @!P6 STG.E.128 desc[UR6][R12.64], R8 ;  /* 0x000000080c00e986 */ /* 0x0003e2000c101d06 */
[-C--:B------:R-:W-:Y:S02]  /*0ec0*/  FSETP.GEU.AND P3, PT, R28, -R14.reuse, PT ;  /* 0x8000000e1c00720b */ /* 0x080fe40003f6e000 */
[----:B------:R-:W-:Y:S01]  /*0ed0*/  FSETP.GEU.AND P0, PT, R29, -R14, PT ;  /* 0x8000000e1d00720b */ /* 0x000fe20003f0e000 */
[----:B-1----:R-:W-:Y:S01]  /*0ee0*/  FADD R8, R48, R31 ;  /* 0x0000001f30087221 */ /* 0x002fe20000000000 */
[--C-:B------:R-:W-:Y:S01]  /*0ef0*/  FADD R10, R30, R14.reuse ;  /* 0x0000000e1e0a7221 */ /* 0x100fe20000000000 */
[--C-:B------:R-:W-:Y:S01]  /*0f00*/  FADD R9, R28, R14.reuse ;  /* 0x0000000e1c097221 */ /* 0x100fe20000000000 */
[--C-:B------:R-:W-:Y:S02]  /*0f10*/  FADD R11, R27, R14.reuse ;  /* 0x0000000e1b0b7221 */ /* 0x100fe40000000000 */
[----:B------:R-:W-:Y:S01]  /*0f20*/  FSETP.GTU.AND P2, PT, R8, RZ, PT ;  /* 0x000000ff0800720b */ /* 0x000fe20003f4c000 */
[----:B------:R-:W-:Y:S01]  /*0f30*/  FADD R8, R29, R14 ;  /* 0x0000000e1d087221 */ /* 0x000fe20000000000 */
[----:B------:R-:W-:-:S02]  /*0f40*/  SEL R10, R10, RZ, P4 ;  /* 0x000000ff0a0a7207 */ /* 0x000fc40002000000 */
[----:B------:R-:W-:Y:S01]  /*0f50*/  FSETP.GEU.AND P4, PT, R27, -R14, PT ;  /* 0x8000000e1b00720b */ /* 0x000fe20003f8e000 */
[C-C-:B--2---:R-:W-:Y:S01]  /*0f60*/  FADD R14, R26.reuse, R15.reuse ;  /* 0x0000000f1a0e7221 */ /* 0x144fe20000000000 */
[----:B------:R-:W-:Y:S02]  /*0f70*/  SEL R9, R9, RZ, P3 ;  /* 0x000000ff09097207 */ /* 0x000fe40001800000 */
[----:B------:R-:W-:Y:S01]  /*0f80*/  FSETP.GEU.AND P3, PT, R26, -R15, PT ;  /* 0x8000000f1a00720b */ /* 0x000fe20003f6e000 */
[--C-:B------:R-:W-:Y:S01]  /*0f90*/  FADD R13, R25, R15.reuse ;  /* 0x0000000f190d7221 */ /* 0x100fe20000000000 */
[----:B------:R-:W-:Y:S01]  /*0fa0*/  SEL R8, R8, RZ, P0 ;  /* 0x000000ff08087207 */ /* 0x000fe20000000000 */
[----:B------:R-:W-:Y:S01]  /*0fb0*/  FADD R12, R24, R15 ;  /* 0x0000000f180c7221 */ /* 0x000fe20000000000 */
[----:B------:R-:W-:Y:S02]  /*0fc0*/  SEL R11, R11, RZ, P4 ;  /* 0x000000ff0b0b7207 */ /* 0x000fe40002000000 */
[----:B------:R-:W-:-:S02]  /*0fd0*/  SEL R14, R14, RZ, P3 ;  /* 0x000000ff0e0e7207 */ /* 0x000fc40001800000 */
[-C--:B------:R-:W-:Y:S02]  /*0fe0*/  FSETP.GEU.AND P0, PT, R25, -R15.reuse, PT ;  /* 0x8000000f1900720b */ /* 0x080fe40003f0e000 */
[-C--:B------:R-:W-:Y:S02]  /*0ff0*/  FSETP.GEU.AND P4, PT, R24, -R15.reuse, PT ;  /* 0x8000000f1800720b */ /* 0x080fe40003f8e000 */
[C---:B------:R-:W-:Y:S01]  /*1000*/  FSETP.GEU.AND P3, PT, R7.reuse, -R15, PT ;  /* 0x8000000f0700720b */ /* 0x040fe20003f6e000 */
[----:B------:R-:W-:Y:S01]  /*1010*/  FADD R15, R7, R15 ;  /* 0x0000000f070f7221 */ /* 0x000fe20000000000 */
[----:B------:R-:W-:Y:S02]  /*1020*/  SEL R13, R13, RZ, P0 ;  /* 0x000000ff0d0d7207 */ /* 0x000fe40000000000 */
[CC--:B0-----:R-:W-:Y:S01]  /*1030*/  FSETP.GEU.AND P0, PT, R6.reuse, -R33.reuse, PT ;  /* 0x800000210600720b */ /* 0x0c1fe20003f0e000 */
[--C-:B------:R-:W-:Y:S01]  /*1040*/  FADD R6, R6, R33.reuse ;  /* 0x0000002106067221 */ /* 0x100fe20000000000 */
[----:B------:R-:W-:Y:S01]  /*1050*/  SEL R15, R15, RZ, P3 ;  /* 0x000000ff0f0f7207 */ /* 0x000fe20001800000 */
[----:B------:R-:W-:Y:S01]  /*1060*/  FADD R7, R5, R33 ;  /* 0x0000002105077221 */ /* 0x000fe20000000000 */
[----:B------:R-:W-:Y:S01]  /*1070*/  SEL R12, R12, RZ, P4 ;  /* 0x000000ff0c0c7207 */ /* 0x000fe20002000000 */
[----:B------:R-:W-:Y:S01]  /*1080*/  FADD R25, R43, R31 ;  /* 0x0000001f2b197221 */ /* 0x000fe20000000000 */
[CC--:B------:R-:W-:Y:S01]  /*1090*/  FSETP.GEU.AND P3, PT, R3.reuse, -R33.reuse, PT ;  /* 0x800000210300720b */ /* 0x0c0fe20003f6e000 */
[----:B------:R-:W-:Y:S01]  /*10a0*/  FADD R3, R3, R33 ;  /* 0x0000002103037221 */ /* 0x000fe20000000000 */
[----:B------:R-:W-:Y:S01]  /*10b0*/  FSETP.GEU.AND P4, PT, R5, -R33, PT ;  /* 0x800000210500720b */ /* 0x000fe20003f8e000 */
[----:B------:R-:W-:Y:S01]  /*10c0*/  FADD R24, R41, R31 ;  /* 0x0000001f29187221 */ /* 0x000fe20000000000 */
[----:B------:R-:W-:-:S02]  /*10d0*/  SEL R5, R6, RZ, P0 ;  /* 0x000000ff06057207 */ /* 0x000fc40000000000 */
[----:B------:R-:W-:Y:S02]  /*10e0*/  SEL R6, R7, RZ, P4 ;  /* 0x000000ff07067207 */ /* 0x000fe40002000000 */
[----:B------:R-:W-:Y:S02]  /*10f0*/  FSETP.GTU.AND P0, PT, R25, RZ, PT ;  /* 0x000000ff1900720b */ /* 0x000fe40003f0c000 */
[----:B------:R-:W-:Y:S02]  /*1100*/  SEL R7, R3, RZ, P3 ;  /* 0x000000ff03077207 */ /* 0x000fe40001800000 */
[C---:B------:R-:W-:Y:S01]  /*1110*/  FSETP.GEU.AND P3, PT, R4.reuse, -R33, PT ;  /* 0x800000210400720b */ /* 0x040fe20003f6e000 */
[----:B------:R-:W-:Y:S01]  /*1120*/  FADD R4, R4, R33 ;  /* 0x0000002104047221 */ /* 0x000fe20000000000 */
[----:B------:R-:W-:Y:S01]  /*1130*/  FSETP.GTU.AND P4, PT, R24, RZ, PT ;  /* 0x000000ff1800720b */ /* 0x000fe20003f8c000 */
[--C-:B------:R-:W-:Y:S01]  /*1140*/  FADD R3, R36, R31.reuse ;  /* 0x0000001f24037221 */ /* 0x100fe20000000000 */
[----:B------:R-:W-:Y:S01]  /*1150*/  FSETP.LT.OR P0, PT, R43, -R31, !P0 ;  /* 0x8000001f2b00720b */ /* 0x000fe20004701400 */
[----:B------:R-:W-:Y:S01]  /*1160*/  FADD R24, R32, R31 ;  /* 0x0000001f20187221 */ /* 0x000fe20000000000 */
[----:B------:R-:W-:-:S02]  /*1170*/  SEL R4, R4, RZ, P3 ;  /* 0x000000ff04047207 */ /* 0x000fc40001800000 */
[----:B------:R-:W-:Y:S01]  /*1180*/  FSETP.GTU.AND P3, PT, R3, RZ, PT ;  /* 0x000000ff0300720b */ /* 0x000fe20003f6c000 */
[--C-:B------:R-:W-:Y:S01]  /*1190*/  FADD R3, R18, R31.reuse ;  /* 0x0000001f12037221 */ /* 0x100fe20000000000 */
[----:B------:R-:W-:Y:S02]  /*11a0*/  SEL R25, RZ, 0x1, !P0 ;  /* 0x00000001ff197807 */ /* 0x000fe40004000000 */
[-C--:B------:R-:W-:Y:S02]  /*11b0*/  FSETP.LT.OR P4, PT, R41, -R31.reuse, !P4 ;  /* 0x8000001f2900720b */ /* 0x080fe40006781400 */
[----:B------:R-:W-:Y:S01]  /*11c0*/  FSETP.GTU.AND P0, PT, R24, RZ, PT ;  /* 0x000000ff1800720b */ /* 0x000fe20003f0c000 */
[--C-:B------:R-:W-:Y:S01]  /*11d0*/  FADD R26, R20, R31.reuse ;  /* 0x0000001f141a7221 */ /* 0x100fe20000000000 */
[----:B------:R-:W-:Y:S01]  /*11e0*/  SEL R27, RZ, 0x1, !P4 ;  /* 0x00000001ff1b7807 */ /* 0x000fe20006000000 */
[----:B------:R-:W-:Y:S01]  /*11f0*/  FADD R28, R23, R31 ;  /* 0x0000001f171c7221 */ /* 0x000fe20000000000 */
[----:B------:R-:W-:-:S02]  /*1200*/  FSETP.LT.OR P0, PT, R32, -R31, !P0 ;  /* 0x8000001f2000720b */ /* 0x000fc40004701400 */
[-C--:B------:R-:W-:Y:S02]  /*1210*/  FSETP.LT.OR P3, PT, R36, -R31.reuse, !P3 ;  /* 0x8000001f2400720b */ /* 0x080fe40005f61400 */
[----:B------:R-:W-:Y:S02]  /*1220*/  FSETP.GTU.AND P4, PT, R3, RZ, PT ;  /* 0x000000ff0300720b */ /* 0x000fe40003f8c000 */
[-C--:B------:R-:W-:Y:S02]  /*1230*/  FSETP.LT.OR P2, PT, R48, -R31.reuse, !P2 ;  /* 0x8000001f3000720b */ /* 0x080fe40005741400 */
[----:B------:R-:W-:Y:S02]  /*1240*/  SEL R3, RZ, 0x1, !P0 ;  /* 0x00000001ff037807 */ /* 0x000fe40004000000 */
[----:B------:R-:W-:Y:S02]  /*1250*/  SEL R24, RZ, 0x1, !P3 ;  /* 0x00000001ff187807 */ /* 0x000fe40005800000 */
[----:B------:R-:W-:-:S02]  /*1260*/  FSETP.LT.OR P4, PT, R18, -R31, !P4 ;  /* 0x8000001f1200720b */ /* 0x000fc40006781400 */
[----:B------:R-:W-:Y:S02]  /*1270*/  FSETP.GTU.AND P0, PT, R26, RZ, PT ;  /* 0x000000ff1a00720b */ /* 0x000fe40003f0c000 */
[----:B------:R-:W-:Y:S02]  /*1280*/  FSETP.GTU.AND P3, PT, R28, RZ, PT ;  /* 0x000000ff1c00720b */ /* 0x000fe40003f6c000 */
[----:B------:R-:W-:Y:S01]  /*1290*/  SEL R18, RZ, 0x1fffe, !P2 ;  /* 0x0001fffeff127807 */ /* 0x000fe20005000000 */
[----:B------:R-:W-:Y:S01]  /*12a0*/  FADD R26, R16, R31 ;  /* 0x0000001f101a7221 */ /* 0x000fe20000000000 */
[-C--:B------:R-:W-:Y:S02]  /*12b0*/  FSETP.LT.OR P0, PT, R20, -R31.reuse, !P0 ;  /* 0x8000001f1400720b */ /* 0x080fe40004701400 */
[----:B------:R-:W-:Y:S01]  /*12c0*/  FSETP.LT.OR P3, PT, R23, -R31, !P3 ;  /* 0x8000001f1700720b */ /* 0x000fe20005f61400 */
[----:B------:R-:W-:Y:S01]  /*12d0*/  IMAD.IADD R23, R25, 0x1, R18 ;  /* 0x0000000119177824 */ /* 0x000fe200078e0212 */
[----:B------:R-:W-:Y:S01]  /*12e0*/  SEL R25, RZ, 0x1, !P4 ;  /* 0x00000001ff197807 */ /* 0x000fe20006000000 */
[----:B------:R-:W0:Y:S01]  /*12f0*/  S2R R20, SR_TID.X ;  /* 0x0000000000147919 */ /* 0x000e220000002100 */
[----:B------:R-:W-:-:S02]  /*1300*/  FSETP.GTU.AND P4, PT, R26, RZ, PT ;  /* 0x000000ff1a00720b */ /* 0x000fc40003f8c000 */
[----:B------:R-:W-:Y:S01]  /*1310*/  SEL R18, RZ, 0x1fffe, !P0 ;  /* 0x0001fffeff127807 */ /* 0x000fe20004000000 */
[--C-:B------:R-:W-:Y:S01]  /*1320*/  FADD R35, R50, R31.reuse ;  /* 0x0000001f32237221 */ /* 0x100fe20000000000 */
[----:B------:R-:W-:Y:S01]  /*1330*/  FADD R28, R34, R31 ;  /* 0x0000001f221c7221 */ /* 0x000fe20000000000 */
[----:B------:R-:W-:Y:S01]  /*1340*/  FSETP.LT.OR P4, PT, R16, -R31, !P4 ;  /* 0x8000001f1000720b */ /* 0x000fe20006781400 */
[----:B------:R-:W-:Y:S01]  /*1350*/  IMAD.WIDE R16, R17, 0x4, R46 ;  /* 0x0000000411107825 */ /* 0x000fe200078e022e */
[----:B------:R-:W-:-:S03]  /*1360*/  SEL R26, RZ, 0x1, !P3 ;  /* 0x00000001ff1a7807 */ /* 0x000fc60005800000 */
[----:B------:R-:W-:Y:S02]  /*1370*/  IMAD.IADD R27, R27, 0x1, R18 ;  /* 0x000000011b1b7824 */ /* 0x000fe400078e0212 */
[----:B------:R-:W-:Y:S01]  /*1380*/  IMAD.WIDE R18, R19, 0x4, R46 ;  /* 0x0000000413127825 */ /* 0x000fe200078e022e */
[----:B------:R-:W-:-:S03]  /*1390*/  FSETP.GTU.AND P1, PT, R35, RZ, PT ;  /* 0x000000ff2300720b */ /* 0x000fc60003f2c000 */
[----:B------:R-:W-:Y:S01]  /*13a0*/  IMAD.WIDE R46, R21, 0x4, R46 ;  /* 0x00000004152e7825 */ /* 0x000fe200078e022e */
[----:B------:R-:W-:-:S03]  /*13b0*/  FSETP.GTU.AND P3, PT, R28, RZ, PT ;  /* 0x000000ff1c00720b */ /* 0x000fc60003f6c000 */
[--C-:B------:R-:W-:Y:S01]  /*13c0*/  FADD R28, R22, R31.reuse ;  /* 0x0000001f161c7221 */ /* 0x100fe20000000000 */
[----:B------:R1:W-:Y:S01]  /*13d0*/  @!P6 STG.E.128 desc[UR6][R16.64], R8 ;  /* 0x000000081000e986 */ /* 0x0003e2000c101d06 */
[----:B------:R-:W-:Y:S01]  /*13e0*/  FSETP.LT.OR P1, PT, R50, -R31, !P1 ;  /* 0x8000001f3200720b */ /* 0x000fe20004f21400 */
[----:B------:R-:W-:Y:S02]  /*13f0*/  FADD R21, R38, R31 ;  /* 0x0000001f26157221 */ /* 0x000fe40000000000 */
[----:B------:R-:W-:Y:S04]  /*1400*/  @!P6 STG.E.128 desc[UR6][R18.64], R12 ;  /* 0x0000000c1200e986 */ /* 0x000fe8000c101d06 */
[----:B------:R2:W-:Y:S01]  /*1410*/  @!P6 STG.E.128 desc[UR6][R46.64], R4 ;  /* 0x000000042e00e986 */ /* 0x0005e2000c101d06 */
[----:B------:R-:W-:-:S02]  /*1420*/  FSETP.GTU.AND P6, PT, R28, RZ, PT ;  /* 0x000000ff1c00720b */ /* 0x000fc40003fcc000 */
[----:B------:R-:W-:Y:S02]  /*1430*/  SEL R28, RZ, 0x1, !P1 ;  /* 0x00000001ff1c7807 */ /* 0x000fe40004800000 */
[-C--:B------:R-:W-:Y:S02]  /*1440*/  FSETP.LT.OR P3, PT, R34, -R31.reuse, !P3 ;  /* 0x8000001f2200720b */ /* 0x080fe40005f61400 */
[----:B------:R-:W-:Y:S01]  /*1450*/  FSETP.GTU.AND P1, PT, R21, RZ, PT ;  /* 0x000000ff1500720b */ /* 0x000fe20003f2c000 */
[--C-:B------:R-:W-:Y:S01]  /*1460*/  FADD R21, R40, R31.reuse ;  /* 0x0000001f28157221 */ /* 0x100fe20000000000 */
[----:B------:R-:W-:Y:S01]  /*1470*/  FSETP.LT.OR P6, PT, R22, -R31, !P6 ;  /* 0x8000001f1600720b */ /* 0x000fe200077c1400 */
[--C-:B-1----:R-:W-:Y:S01]  /*1480*/  FADD R9, R42, R31.reuse ;  /* 0x0000001f2a097221 */ /* 0x102fe20000000000 */
[----:B------:R-:W-:Y:S01]  /*1490*/  FADD R8, R44, R31 ;  /* 0x0000001f2c087221 */ /* 0x000fe20000000000 */
[----:B------:R-:W-:Y:S02]  /*14a0*/  SEL R29, RZ, 0x1fffe, !P3 ;  /* 0x0001fffeff1d7807 */ /* 0x000fe40005800000 */
[----:B--2---:R-:W-:-:S02]  /*14b0*/  SEL R5, RZ, 0x1, !P4 ;  /* 0x00000001ff057807 */ /* 0x004fc40006000000 */
[----:B------:R-:W-:Y:S02]  /*14c0*/  SEL R7, RZ, 0x1, !P6 ;  /* 0x00000001ff077807 */ /* 0x000fe40007000000 */
[----:B------:R-:W-:Y:S02]  /*14d0*/  SEL R4, RZ, 0x1, !P2 ;  /* 0x00000001ff047807 */ /* 0x000fe40005000000 */
[----:B------:R-:W-:Y:S02]  /*14e0*/  FSETP.GTU.AND P4, PT, R21, RZ, PT ;  /* 0x000000ff1500720b */ /* 0x000fe40003f8c000 */
[----:B------:R-:W-:Y:S02]  /*14f0*/  FSETP.GTU.AND P6, PT, R9, RZ, PT ;  /* 0x000000ff0900720b */ /* 0x000fe40003fcc000 */
[----:B------:R-:W-:Y:S01]  /*1500*/  FSETP.GTU.AND P2, PT, R8, RZ, PT ;  /* 0x000000ff0800720b */ /* 0x000fe20003f4c000 */
[----:B------:R-:W-:Y:S01]  /*1510*/  IMAD.IADD R24, R24, 0x1, R29 ;  /* 0x0000000118187824 */ /* 0x000fe200078e021d */
[----:B------:R-:W-:-:S02]  /*1520*/  FSETP.LT.OR P1, PT, R38, -R31, !P1 ;  /* 0x8000001f2600720b */ /* 0x000fc40004f21400 */
[-C--:B------:R-:W-:Y:S02]  /*1530*/  FSETP.LT.OR P4, PT, R40, -R31.reuse, !P4 ;  /* 0x8000001f2800720b */ /* 0x080fe40006781400 */
[-C--:B------:R-:W-:Y:S02]  /*1540*/  FSETP.LT.OR P6, PT, R42, -R31.reuse, !P6 ;  /* 0x8000001f2a00720b */ /* 0x080fe400077c1400 */
[----:B------:R-:W-:Y:S02]  /*1550*/  FSETP.LT.OR P2, PT, R44, -R31, !P2 ;  /* 0x8000001f2c00720b */ /* 0x000fe40005741400 */
[----:B0-----:R-:W-:Y:S01]  /*1560*/  LOP3.LUT R20, R20, 0xff, RZ, 0xc0, !PT ;  /* 0x000000ff14147812 */ /* 0x001fe200078ec0ff */
[----:B------:R-:W-:Y:S01]  /*1570*/  BAR.SYNC.DEFER_BLOCKING 0x0 ;  /* 0x0000000000007b1d */ /* 0x000fe20000010000 */
[----:B------:R-:W-:Y:S02]  /*1580*/  LOP3.LUT R23, R23, 0x1, RZ, 0xc0, !PT ;  /* 0x0000000117177812 */ /* 0x000fe400078ec0ff */
[----:B------:R-:W-:-:S02]  /*1590*/  SEL R6, RZ, 0x1, !P0 ;  /* 0x00000001ff067807 */ /* 0x000fc40004000000 */
[----:B------:R-:W-:Y:S02]  /*15a0*/  LOP3.LUT R27, R27, 0x1, RZ, 0xc0, !PT ;  /* 0x000000011b1b7812 */ /* 0x000fe400078ec0ff */
[----:B------:R-:W-:Y:S02]  /*15b0*/  SEL R8, RZ, 0x1, !P3 ;  /* 0x00000001ff087807 */ /* 0x000fe40005800000 */
[----:B------:R-:W-:Y:S02]  /*15c0*/  LOP3.LUT R24, R24, 0x1, RZ, 0xc0, !PT ;  /* 0x0000000118187812 */ /* 0x000fe400078ec0ff */
[----:B------:R-:W-:Y:S02]  /*15d0*/  SEL R9, RZ, 0x1, !P1 ;  /* 0x00000001ff097807 */ /* 0x000fe40004800000 */
[----:B------:R-:W-:Y:S02]  /*15e0*/  SEL R12, RZ, 0x1, !P4 ;  /* 0x00000001ff0c7807 */ /* 0x000fe40006000000 */
[----:B------:R-:W-:-:S02]  /*15f0*/  SEL R10, RZ, 0x1, !P6 ;  /* 0x00000001ff0a7807 */ /* 0x000fc40007000000 */
[----:B------:R-:W-:Y:S01]  /*1600*/  SEL R11, RZ, 0x1, !P2 ;  /* 0x00000001ff0b7807 */ /* 0x000fe20005000000 */
[----:B------:R-:W-:Y:S04]  /*1610*/  STS.U8 [R20+UR4], R28 ;  /* 0x0000001c14007988 */ /* 0x000fe80008000004 */
[----:B------:R-:W-:Y:S04]  /*1620*/  STS.U8 [R20+UR4+0x110], R26 ;  /* 0x0001101a14007988 */ /* 0x000fe80008000004 */
        /* <DEDUP_REMOVED lines=13> */
[----:B------:R-:W-:Y:S01]  /*1700*/  STS.U8 [R20+UR4+0xff0], R11 ;  /* 0x000ff00b14007988 */ /* 0x000fe20008000004 */
[----:B------:R-:W-:Y:S06]  /*1710*/  BAR.SYNC.DEFER_BLOCKING 0x0 ;  /* 0x0000000000007b1d */ /* 0x000fec0000010000 */
[----:B------:R-:W0:Y:S01]  /*1720*/  LDS.128 R4, [R2+UR4] ;  /* 0x0000000402047984 */ /* 0x000e220008000c00 */
[----:B------:R-:W-:Y:S01]  /*1730*/  ULDC.64 UR4, c[0x0][0x228] ;  /* 0x00008a0000047ab9 */ /* 0x000fe20000000a00 */
[----:B0-----:R-:W-:-:S02]  /*1740*/  PRMT R8, R4, 0x7772, RZ ;  /* 0x0000777204087816 */ /* 0x001fc400000000ff */
[C---:B------:R-:W-:Y:S02]  /*1750*/  PRMT R13, R4.reuse, 0x7771, RZ ;  /* 0x00007771040d7816 */ /* 0x040fe400000000ff */
[----:B------:R-:W-:Y:S02]  /*1760*/  PRMT R3, R4, 0x7770, RZ ;  /* 0x0000777004037816 */ /* 0x000fe400000000ff */
[----:B------:R-:W-:Y:S02]  /*1770*/  PRMT R8, R13, 0x5410, R8 ;  /* 0x000054100d087816 */ /* 0x000fe40000000008 */
[----:B------:R-:W-:Y:S02]  /*1780*/  SHF.R.U32.HI R15, RZ, 0x18, R4 ;  /* 0x00000018ff0f7819 */ /* 0x000fe40000011604 */
[C---:B------:R-:W-:Y:S02]  /*1790*/  PRMT R9, R5.reuse, 0x7772, RZ ;  /* 0x0000777205097816 */ /* 0x040fe400000000ff */
[----:B------:R-:W-:-:S02]  /*17a0*/  PRMT R12, R5, 0x7771, RZ ;  /* 0x00007771050c7816 */ /* 0x000fc400000000ff */
[----:B------:R-:W-:Y:S02]  /*17b0*/  PRMT R4, R5, 0x7770, RZ ;  /* 0x0000777005047816 */ /* 0x000fe400000000ff */
[----:B------:R-:W-:Y:S02]  /*17c0*/  SHF.R.U32.HI R18, RZ, 0x18, R5 ;  /* 0x00000018ff127819 */ /* 0x000fe40000011605 */
[C---:B------:R-:W-:Y:S02]  /*17d0*/  PRMT R5, R6.reuse, 0x7772, RZ ;  /* 0x0000777206057816 */ /* 0x040fe400000000ff */
[----:B------:R-:W-:Y:S02]  /*17e0*/  PRMT R10, R6, 0x7771, RZ ;  /* 0x00007771060a7816 */ /* 0x000fe400000000ff */
[C---:B------:R-:W-:Y:S02]  /*17f0*/  PRMT R11, R7.reuse, 0x7772, RZ ;  /* 0x00007772070b7816 */ /* 0x040fe400000000ff */
[----:B------:R-:W-:-:S02]  /*1800*/  PRMT R14, R7, 0x7771, RZ ;  /* 0x00007771070e7816 */ /* 0x000fc400000000ff */
[----:B------:R-:W-:Y:S02]  /*1810*/  LOP3.LUT R8, R8, 0x10001, RZ, 0xc0, !PT ;  /* 0x0001000108087812 */ /* 0x000fe400078ec0ff */
[----:B------:R-:W-:Y:S02]  /*1820*/  PRMT R9, R12, 0x5410, R9 ;  /* 0x000054100c097816 */ /* 0x000fe40000000009 */
[----:B------:R-:W-:Y:S02]  /*1830*/  LOP3.LUT R16, R3, 0x1, RZ, 0xc0, !PT ;  /* 0x0000000103107812 */ /* 0x000fe400078ec0ff */
[----:B------:R-:W-:Y:S02]  /*1840*/  PRMT R5, R10, 0x5410, R5 ;  /* 0x000054100a057816 */ /* 0x000fe40000000005 */
[----:B------:R-:W-:Y:S02]  /*1850*/  LOP3.LUT R3, R8, 0xffff, RZ, 0xc0, !PT ;  /* 0x0000ffff08037812 */ /* 0x000fe400078ec0ff */
[----:B------:R-:W-:-:S02]  /*1860*/  PRMT R11, R14, 0x5410, R11 ;  /* 0x000054100e0b7816 */ /* 0x000fc4000000000b */
[----:B------:R-:W-:Y:S02]  /*1870*/  PRMT R2, R6, 0x7770, RZ ;  /* 0x0000777006027816 */ /* 0x000fe400000000ff */
[----:B------:R-:W-:Y:S02]  /*1880*/  SHF.R.U32.HI R19, RZ, 0x18, R6 ;  /* 0x00000018ff137819 */ /* 0x000fe40000011606 */
[----:B------:R-:W-:Y:S02]  /*1890*/  PRMT R6, R7, 0x7770, RZ ;  /* 0x0000777007067816 */ /* 0x000fe400000000ff */
[----:B------:R-:W-:Y:S02]  /*18a0*/  LOP3.LUT R9, R9, 0x10001, RZ, 0xc0, !PT ;  /* 0x0001000109097812 */ /* 0x000fe400078ec0ff */
[----:B------:R-:W-:Y:S02]  /*18b0*/  SHF.R.U32.HI R20, RZ, 0x18, R7 ;  /* 0x00000018ff147819 */ /* 0x000fe40000011607 */
[----:B------:R-:W-:-:S02]  /*18c0*/  LOP3.LUT R5, R5, 0x10001, RZ, 0xc0, !PT ;  /* 0x0001000105057812 */ /* 0x000fc400078ec0ff */
[----:B------:R-:W-:Y:S02]  /*18d0*/  PRMT R7, R16, 0x3340, R3 ;  /* 0x0000334010077816 */ /* 0x000fe40000000003 */
[----:B------:R-:W-:Y:S02]  /*18e0*/  LOP3.LUT R11, R11, 0x10001, RZ, 0xc0, !PT ;  /* 0x000100010b0b7812 */ /* 0x000fe400078ec0ff */
[----:B------:R-:W-:Y:S02]  /*18f0*/  SGXT.U32 R3, R15, 0x1 ;  /* 0x000000010f03781a */ /* 0x000fe40000000000 */
[----:B------:R-:W-:Y:S02]  /*1900*/  LOP3.LUT R13, R4, 0x1, RZ, 0xc0, !PT ;  /* 0x00000001040d7812 */ /* 0x000fe400078ec0ff */
[----:B------:R-:W-:Y:S02]  /*1910*/  LOP3.LUT R15, R2, 0x1, RZ, 0xc0, !PT ;  /* 0x00000001020f7812 */ /* 0x000fe400078ec0ff */
[----:B------:R-:W-:-:S02]  /*1920*/  LOP3.LUT R17, R6, 0x1, RZ, 0xc0, !PT ;  /* 0x0000000106117812 */ /* 0x000fc400078ec0ff */
[----:B------:R-:W-:Y:S02]  /*1930*/  LOP3.LUT R4, R9, 0xffff, RZ, 0xc0, !PT ;  /* 0x0000ffff09047812 */ /* 0x000fe400078ec0ff */
[----:B------:R-:W-:Y:S02]  /*1940*/  PRMT R2, R8, 0x7732, RZ ;  /* 0x0000773208027816 */ /* 0x000fe400000000ff */
[----:B------:R-:W-:Y:S02]  /*1950*/  LOP3.LUT R6, R5, 0xffff, RZ, 0xc0, !PT ;  /* 0x0000ffff05067812 */ /* 0x000fe400078ec0ff */
[----:B------:R-:W-:Y:S02]  /*1960*/  LOP3.LUT R10, R11, 0xffff, RZ, 0xc0, !PT ;  /* 0x0000ffff0b0a7812 */ /* 0x000fe400078ec0ff */
[----:B------:R-:W-:Y:S02]  /*1970*/  PRMT R8, R13, 0x3340, R4 ;  /* 0x000033400d087816 */ /* 0x000fe40000000004 */
[----:B------:R-:W-:-:S02]  /*1980*/  PRMT R15, R15, 0x3340, R6 ;  /* 0x000033400f0f7816 */ /* 0x000fc40000000006 */
[----:B------:R-:W-:Y:S02]  /*1990*/  PRMT R4, R2, 0x3340, R3 ;  /* 0x0000334002047816 */ /* 0x000fe40000000003 */
[----:B------:R-:W-:Y:S02]  /*19a0*/  PRMT R14, R17, 0x3340, R10 ;  /* 0x00003340110e7816 */ /* 0x000fe4000000000a */
[----:B------:R-:W-:Y:S02]  /*19b0*/  SGXT.U32 R6, R18, 0x1 ;  /* 0x000000011206781a */ /* 0x000fe40000000000 */
[----:B------:R-:W-:Y:S02]  /*19c0*/  PRMT R3, R9, 0x7732, RZ ;  /* 0x0000773209037816 */ /* 0x000fe400000000ff */
[----:B------:R-:W-:Y:S02]  /*19d0*/  SGXT.U32 R10, R19, 0x1 ;  /* 0x00000001130a781a */ /* 0x000fe40000000000 */
[----:B------:R-:W-:-:S02]  /*19e0*/  PRMT R9, R5, 0x7732, RZ ;  /* 0x0000773205097816 */ /* 0x000fc400000000ff */
[----:B------:R-:W-:Y:S02]  /*19f0*/  PRMT R11, R11, 0x7732, RZ ;  /* 0x000077320b0b7816 */ /* 0x000fe400000000ff */
[----:B------:R-:W-:Y:S02]  /*1a00*/  SGXT.U32 R12, R20, 0x1 ;  /* 0x00000001140c781a */ /* 0x000fe40000000000 */
[----:B------:R-:W-:Y:S02]  /*1a10*/  IADD3 R2, P0, R0, UR4, RZ ;  /* 0x0000000400027c10 */ /* 0x000fe4000ff1e0ff */
[----:B------:R-:W-:Y:S02]  /*1a20*/  PRMT R5, R3, 0x3340, R6 ;  /* 0x0000334003057816 */ /* 0x000fe40000000006 */
[----:B------:R-:W-:Y:S02]  /*1a30*/  PRMT R6, R9, 0x3340, R10 ;  /* 0x0000334009067816 */ /* 0x000fe4000000000a */
[----:B------:R-:W-:-:S02]  /*1a40*/  PRMT R11, R11, 0x3340, R12 ;  /* 0x000033400b0b7816 */ /* 0x000fc4000000000c */
[----:B------:R-:W-:Y:S02]  /*1a50*/  LEA.HI.X.SX32 R3, R0, UR5, 0x1, P0 ;  /* 0x0000000500037c11 */ /* 0x000fe400080f0eff */
[----:B------:R-:W-:Y:S02]  /*1a60*/  PRMT R4, R7, 0x5410, R4 ;  /* 0x0000541007047816 */ /* 0x000fe40000000004 */
[----:B------:R-:W-:Y:S02]  /*1a70*/  PRMT R5, R8, 0x5410, R5 ;  /* 0x0000541008057816 */ /* 0x000fe40000000005 */
[----:B------:R-:W-:Y:S02]  /*1a80*/  PRMT R6, R15, 0x5410, R6 ;  /* 0x000054100f067816 */ /* 0x000fe40000000006 */
[----:B------:R-:W-:Y:S01]  /*1a90*/  PRMT R7, R14, 0x5410, R11 ;  /* 0x000054100e077816 */ /* 0x000fe2000000000b */
[----:B------:R-:W-:Y:S06]  /*1aa0*/  @P5 EXIT ;  /* 0x000000000000594d */ /* 0x000fec0003800000 */
[----:B------:R-:W-:Y:S01]  /*1ab0*/  STG.E.128 desc[UR6][R2.64], R4 ;  /* 0x0000000402007986 */ /* 0x000fe2000c101d06 */
[----:B------:R-:W-:Y:S05]  /*1ac0*/  EXIT ;  /* 0x000000000000794d */ /* 0x000fea0003800000 */
.L_x_0:
[----:B------:R-:W-:-:S00]  /*1ad0*/  BRA `(.L_x_0) ;  /* 0xfffffffc00fc7947 */ /* 0x000fc0000383ffff */
[----:B------:R-:W-:-:S00]  /*1ae0*/  NOP ;  /* 0x0000000000007918 */ /* 0x000fc00000000000 */
        /* <DEDUP_REMOVED lines=9> */
.L_x_1:


//--------------------- .nv.shared.triton_poi_fused_convolution_relu_threshold_backward_19 --------------------------
	.section	.nv.shared.triton_poi_fused_convolution_relu_threshold_backward_19,"aw",@nobits
	.sectionflags	@""
	.align	16
	.zero		1024


//--------------------- .nv.constant0.triton_poi_fused_convolution_relu_threshold_backward_19 --------------------------
	.section	.nv.constant0.triton_poi_fused_convolution_relu_threshold_backward_19,"a",@progbits
	.sectionflags	@""
	.align	4
.nv.constant0.triton_poi_fused_convolution_relu_threshold_backward_19:
	.zero		568
